//
// Generated by NVIDIA NVVM Compiler
//
// Compiler Build ID: CL-36424714
// Cuda compilation tools, release 13.0, V13.0.88
// Based on NVVM 20.0.0
//

.version 9.0
.target sm_100
.address_size 64

	// .globl	_Z23Kogge_Stone_scan_kernelPfS_j
// _ZZ23Kogge_Stone_scan_kernelPfS_jE2XY has been demoted
// _ZZ37Kogge_Stone_scan_kernel_double_bufferPfS_jE2XY has been demoted
// _ZZ37Kogge_Stone_scan_kernel_double_bufferPfS_jE7XY_next has been demoted

.visible .entry _Z23Kogge_Stone_scan_kernelPfS_j(
	.param .u64 .ptr .align 1 _Z23Kogge_Stone_scan_kernelPfS_j_param_0,
	.param .u64 .ptr .align 1 _Z23Kogge_Stone_scan_kernelPfS_j_param_1,
	.param .u32 _Z23Kogge_Stone_scan_kernelPfS_j_param_2
)
{
	.reg .pred 	%p<7>;
	.reg .b32 	%r<18>;
	.reg .b32 	%f<8>;
	.reg .b64 	%rd<9>;
	// demoted variable
	.shared .align 4 .b8 _ZZ23Kogge_Stone_scan_kernelPfS_jE2XY[64];
	ld.param.u64 	%rd1, [_Z23Kogge_Stone_scan_kernelPfS_j_param_0];
	ld.param.u64 	%rd2, [_Z23Kogge_Stone_scan_kernelPfS_j_param_1];
	ld.param.u32 	%r7, [_Z23Kogge_Stone_scan_kernelPfS_j_param_2];
	mov.u32 	%r8, %ctaid.x;
	mov.u32 	%r1, %ntid.x;
	mov.u32 	%r2, %tid.x;
	mad.lo.s32 	%r3, %r8, %r1, %r2;
	setp.ge.u32 	%p1, %r3, %r7;
	shl.b32 	%r9, %r2, 2;
	mov.u32 	%r10, _ZZ23Kogge_Stone_scan_kernelPfS_jE2XY;
	add.s32 	%r4, %r10, %r9;
	@%p1 bra 	$L__BB0_2;
	cvta.to.global.u64 	%rd3, %rd1;
	mul.wide.u32 	%rd4, %r3, 4;
	add.s64 	%rd5, %rd3, %rd4;
	ld.global.f32 	%f4, [%rd5];
	st.shared.f32 	[%r4], %f4;
	bra.uni 	$L__BB0_3;
$L__BB0_2:
	mov.b32 	%r11, 0;
	st.shared.u32 	[%r4], %r11;
$L__BB0_3:
	setp.lt.u32 	%p2, %r1, 2;
	@%p2 bra 	$L__BB0_10;
	mov.b32 	%r17, 1;
$L__BB0_5:
	bar.sync 	0;
	ld.shared.f32 	%f7, [%r4];
	setp.lt.u32 	%p3, %r2, %r17;
	@%p3 bra 	$L__BB0_7;
	sub.s32 	%r13, %r2, %r17;
	shl.b32 	%r14, %r13, 2;
	add.s32 	%r16, %r10, %r14;
	ld.shared.f32 	%f5, [%r16];
	add.f32 	%f7, %f7, %f5;
$L__BB0_7:
	setp.lt.u32 	%p4, %r2, %r17;
	bar.sync 	0;
	@%p4 bra 	$L__BB0_9;
	st.shared.f32 	[%r4], %f7;
$L__BB0_9:
	shl.b32 	%r17, %r17, 1;
	setp.lt.u32 	%p5, %r17, %r1;
	@%p5 bra 	$L__BB0_5;
$L__BB0_10:
	setp.ge.u32 	%p6, %r3, %r7;
	@%p6 bra 	$L__BB0_12;
	ld.shared.f32 	%f6, [%r4];
	cvta.to.global.u64 	%rd6, %rd2;
	mul.wide.u32 	%rd7, %r3, 4;
	add.s64 	%rd8, %rd6, %rd7;
	st.global.f32 	[%rd8], %f6;
$L__BB0_12:
	ret;

}
	// .globl	_Z37Kogge_Stone_scan_kernel_double_bufferPfS_j
.visible .entry _Z37Kogge_Stone_scan_kernel_double_bufferPfS_j(
	.param .u64 .ptr .align 1 _Z37Kogge_Stone_scan_kernel_double_bufferPfS_j_param_0,
	.param .u64 .ptr .align 1 _Z37Kogge_Stone_scan_kernel_double_bufferPfS_j_param_1,
	.param .u32 _Z37Kogge_Stone_scan_kernel_double_bufferPfS_j_param_2
)
{
	.reg .pred 	%p<6>;
	.reg .b32 	%r<41>;
	.reg .b32 	%f<9>;
	.reg .b64 	%rd<9>;
	// demoted variable
	.shared .align 4 .b8 _ZZ37Kogge_Stone_scan_kernel_double_bufferPfS_jE2XY[64];
	// demoted variable
	.shared .align 4 .b8 _ZZ37Kogge_Stone_scan_kernel_double_bufferPfS_jE7XY_next[64];
	ld.param.u64 	%rd1, [_Z37Kogge_Stone_scan_kernel_double_bufferPfS_j_param_0];
	ld.param.u64 	%rd2, [_Z37Kogge_Stone_scan_kernel_double_bufferPfS_j_param_1];
	ld.param.u32 	%r9, [_Z37Kogge_Stone_scan_kernel_double_bufferPfS_j_param_2];
	mov.u32 	%r10, %ctaid.x;
	mov.u32 	%r1, %ntid.x;
	mov.u32 	%r2, %tid.x;
	mad.lo.s32 	%r3, %r10, %r1, %r2;
	setp.ge.u32 	%p1, %r3, %r9;
	@%p1 bra 	$L__BB1_2;
	cvta.to.global.u64 	%rd3, %rd1;
	mul.wide.u32 	%rd4, %r3, 4;
	add.s64 	%rd5, %rd3, %rd4;
	ld.global.f32 	%f4, [%rd5];
	shl.b32 	%r17, %r2, 2;
	mov.u32 	%r18, _ZZ37Kogge_Stone_scan_kernel_double_bufferPfS_jE2XY;
	add.s32 	%r19, %r18, %r17;
	st.shared.f32 	[%r19], %f4;
	mov.u32 	%r20, _ZZ37Kogge_Stone_scan_kernel_double_bufferPfS_jE7XY_next;
	add.s32 	%r21, %r20, %r17;
	st.shared.f32 	[%r21], %f4;
	bra.uni 	$L__BB1_3;
$L__BB1_2:
	shl.b32 	%r11, %r2, 2;
	mov.u32 	%r12, _ZZ37Kogge_Stone_scan_kernel_double_bufferPfS_jE2XY;
	add.s32 	%r13, %r12, %r11;
	mov.b32 	%r14, 0;
	st.shared.u32 	[%r13], %r14;
	mov.u32 	%r15, _ZZ37Kogge_Stone_scan_kernel_double_bufferPfS_jE7XY_next;
	add.s32 	%r16, %r15, %r11;
	st.shared.u32 	[%r16], %r14;
$L__BB1_3:
	setp.lt.u32 	%p2, %r1, 2;
	mov.u32 	%r40, _ZZ37Kogge_Stone_scan_kernel_double_bufferPfS_jE7XY_next;
	@%p2 bra 	$L__BB1_9;
	mov.u32 	%r39, _ZZ37Kogge_Stone_scan_kernel_double_bufferPfS_jE2XY;
	mov.u32 	%r38, _ZZ37Kogge_Stone_scan_kernel_double_bufferPfS_jE7XY_next;
	mov.b32 	%r37, 1;
$L__BB1_5:
	mov.u32 	%r40, %r39;
	mov.u32 	%r39, %r38;
	bar.sync 	0;
	setp.lt.u32 	%p3, %r2, %r37;
	@%p3 bra 	$L__BB1_7;
	sub.s32 	%r26, %r2, %r37;
	shl.b32 	%r27, %r26, 2;
	add.s32 	%r28, %r39, %r27;
	ld.shared.f32 	%f5, [%r28];
	shl.b32 	%r29, %r37, 2;
	add.s32 	%r30, %r28, %r29;
	ld.shared.f32 	%f6, [%r30];
	add.f32 	%f8, %f5, %f6;
	bra.uni 	$L__BB1_8;
$L__BB1_7:
	shl.b32 	%r31, %r2, 2;
	add.s32 	%r32, %r39, %r31;
	ld.shared.f32 	%f8, [%r32];
$L__BB1_8:
	shl.b32 	%r33, %r2, 2;
	add.s32 	%r34, %r40, %r33;
	st.shared.f32 	[%r34], %f8;
	shl.b32 	%r37, %r37, 1;
	setp.lt.u32 	%p4, %r37, %r1;
	mov.u32 	%r38, %r40;
	@%p4 bra 	$L__BB1_5;
$L__BB1_9:
	setp.ge.u32 	%p5, %r3, %r9;
	@%p5 bra 	$L__BB1_11;
	shl.b32 	%r35, %r2, 2;
	add.s32 	%r36, %r40, %r35;
	ld.shared.f32 	%f7, [%r36];
	cvta.to.global.u64 	%rd6, %rd2;
	mul.wide.u32 	%rd7, %r3, 4;
	add.s64 	%rd8, %rd6, %rd7;
	st.global.f32 	[%rd8], %f7;
$L__BB1_11:
	ret;

}


// ===== COMPILED SASS (sm_100) =====

	.target	sm_100

	.elftype	@"ET_EXEC"


//--------------------- .note.nv.tkinfo           --------------------------
	.section	.note.nv.tkinfo,"",@"SHT_NOTE"
	.sectionflags	@"SHF_NOTE_NV_TKINFO"
	.tkinfo
        /*0018*/ 	.word	0x00000002
        /*0030*/ 	.string	""
        /*0030*/ 	.string	"ptxas"
        /*0030*/ 	.string	"Cuda compilation tools, release 13.0, V13.0.88"
        /*0030*/ 	.string	"Build cuda_13.0.r13.0/compiler.36424714_0"
        /*0030*/ 	.string	"-arch sm_100 -m 64 "



//--------------------- .note.nv.cuinfo           --------------------------
	.section	.note.nv.cuinfo,"",@"SHT_NOTE"
	.sectionflags	@"SHF_NOTE_NV_CUINFO"
        /*0018*/ 	.short	0x0002
        /*001a*/ 	.short	0x0064
        /*001c*/ 	.short	0x0082
	.zero		2


//--------------------- .nv.info                  --------------------------
	.section	.nv.info,"",@"SHT_CUDA_INFO"
	.align	4


	//----- nvinfo : EIATTR_REGCOUNT
	.align		4
        /*0000*/ 	.byte	0x04, 0x2f
        /*0002*/ 	.short	(.L_1 - .L_0)
	.align		4
.L_0:
        /*0004*/ 	.word	index@(_Z23Kogge_Stone_scan_kernelPfS_j)
        /*0008*/ 	.word	0x0000000a


	//----- nvinfo : EIATTR_FRAME_SIZE
	.align		4
.L_1:
        /*000c*/ 	.byte	0x04, 0x11
        /*000e*/ 	.short	(.L_3 - .L_2)
	.align		4
.L_2:
        /*0010*/ 	.word	index@(_Z23Kogge_Stone_scan_kernelPfS_j)
        /*0014*/ 	.word	0x00000000


	//----- nvinfo : EIATTR_REGCOUNT
	.align		4
.L_3:
        /*0018*/ 	.byte	0x04, 0x2f
        /*001a*/ 	.short	(.L_5 - .L_4)
	.align		4
.L_4:
        /*001c*/ 	.word	index@(_Z37Kogge_Stone_scan_kernel_double_bufferPfS_j)
        /*0020*/ 	.word	0x0000000f


	//----- nvinfo : EIATTR_FRAME_SIZE
	.align		4
.L_5:
        /*0024*/ 	.byte	0x04, 0x11
        /*0026*/ 	.short	(.L_7 - .L_6)
	.align		4
.L_6:
        /*0028*/ 	.word	index@(_Z37Kogge_Stone_scan_kernel_double_bufferPfS_j)
        /*002c*/ 	.word	0x00000000


	//----- nvinfo : EIATTR_MIN_STACK_SIZE
	.align		4
.L_7:
        /*0030*/ 	.byte	0x04, 0x12
        /*0032*/ 	.short	(.L_9 - .L_8)
	.align		4
.L_8:
        /*0034*/ 	.word	index@(_Z37Kogge_Stone_scan_kernel_double_bufferPfS_j)
        /*0038*/ 	.word	0x00000000


	//----- nvinfo : EIATTR_MIN_STACK_SIZE
	.align		4
.L_9:
        /*003c*/ 	.byte	0x04, 0x12
        /*003e*/ 	.short	(.L_11 - .L_10)
	.align		4
.L_10:
        /*0040*/ 	.word	index@(_Z23Kogge_Stone_scan_kernelPfS_j)
        /*0044*/ 	.word	0x00000000
.L_11:


//--------------------- .nv.compat                --------------------------
	.section	.nv.compat,"",@"SHT_CUDA_COMPAT_INFO"
	.align	4
        /*0000*/ 	.byte	0x02, 0x09, 0x00, 0x00, 0x02, 0x02, 0x01, 0x00, 0x02, 0x05, 0x05, 0x00, 0x03, 0x07, 0x01, 0x01
        /*0010*/ 	.byte	0x02, 0x03, 0x00, 0x00, 0x02, 0x06, 0x01, 0x00, 0x04, 0x0b, 0x08, 0x00, 0x09, 0x00, 0x00, 0x00
        /*0020*/ 	.byte	0x00, 0x00, 0x00, 0x00


//--------------------- .nv.info._Z37Kogge_Stone_scan_kernel_double_bufferPfS_j --------------------------
	.section	.nv.info._Z37Kogge_Stone_scan_kernel_double_bufferPfS_j,"",@"SHT_CUDA_INFO"
	.sectionflags	@""
	.align	4


	//----- nvinfo : EIATTR_CUDA_API_VERSION
	.align		4
        /*0000*/ 	.byte	0x04, 0x37
        /*0002*/ 	.short	(.L_13 - .L_12)
.L_12:
        /*0004*/ 	.word	0x00000082


	//----- nvinfo : EIATTR_KPARAM_INFO
	.align		4
.L_13:
        /*0008*/ 	.byte	0x04, 0x17
        /*000a*/ 	.short	(.L_15 - .L_14)
.L_14:
        /*000c*/ 	.word	0x00000000
        /*0010*/ 	.short	0x0002
        /*0012*/ 	.short	0x0010
        /*0014*/ 	.byte	0x00, 0xf0, 0x11, 0x00


	//----- nvinfo : EIATTR_KPARAM_INFO
	.align		4
.L_15:
        /*0018*/ 	.byte	0x04, 0x17
        /*001a*/ 	.short	(.L_17 - .L_16)
.L_16:
        /*001c*/ 	.word	0x00000000
        /*0020*/ 	.short	0x0001
        /*0022*/ 	.short	0x0008
        /*0024*/ 	.byte	0x00, 0xf5, 0x21, 0x00


	//----- nvinfo : EIATTR_KPARAM_INFO
	.align		4
.L_17:
        /*0028*/ 	.byte	0x04, 0x17
        /*002a*/ 	.short	(.L_19 - .L_18)
.L_18:
        /*002c*/ 	.word	0x00000000
        /*0030*/ 	.short	0x0000
        /*0032*/ 	.short	0x0000
        /*0034*/ 	.byte	0x00, 0xf5, 0x21, 0x00


	//----- nvinfo : EIATTR_SPARSE_MMA_MASK
	.align		4
.L_19:
        /*0038*/ 	.byte	0x03, 0x50
        /*003a*/ 	.short	0x0000


	//----- nvinfo : EIATTR_MAXREG_COUNT
	.align		4
        /*003c*/ 	.byte	0x03, 0x1b
        /*003e*/ 	.short	0x00ff


	//----- nvinfo : EIATTR_NUM_BARRIERS
	.align		4
        /*0040*/ 	.byte	0x02, 0x4c
        /*0042*/ 	.byte	0x01
	.zero		1


	//----- nvinfo : EIATTR_MERCURY_ISA_VERSION
	.align		4
        /*0044*/ 	.byte	0x03, 0x5f
        /*0046*/ 	.short	0x0101


	//----- nvinfo : EIATTR_VRC_CTA_INIT_COUNT
	.align		4
        /*0048*/ 	.byte	0x02, 0x4a
	.zero		1
	.zero		1


	//----- nvinfo : EIATTR_EXIT_INSTR_OFFSETS
	.align		4
        /*004c*/ 	.byte	0x04, 0x1c
        /*004e*/ 	.short	(.L_21 - .L_20)


	//   ....[0]....
.L_20:
        /*0050*/ 	.word	0x00000340


	//   ....[1]....
        /*0054*/ 	.word	0x000003a0


	//----- nvinfo : EIATTR_CBANK_PARAM_SIZE
	.align		4
.L_21:
        /*0058*/ 	.byte	0x03, 0x19
        /*005a*/ 	.short	0x0014


	//----- nvinfo : EIATTR_PARAM_CBANK
	.align		4
        /*005c*/ 	.byte	0x04, 0x0a
        /*005e*/ 	.short	(.L_23 - .L_22)
	.align		4
.L_22:
        /*0060*/ 	.word	index@(.nv.constant0._Z37Kogge_Stone_scan_kernel_double_bufferPfS_j)
        /*0064*/ 	.short	0x0380
        /*0066*/ 	.short	0x0014


	//----- nvinfo : EIATTR_SW_WAR
	.align		4
.L_23:
        /*0068*/ 	.byte	0x04, 0x36
        /*006a*/ 	.short	(.L_25 - .L_24)
.L_24:
        /*006c*/ 	.word	0x00000008
.L_25:


//--------------------- .nv.info._Z23Kogge_Stone_scan_kernelPfS_j --------------------------
	.section	.nv.info._Z23Kogge_Stone_scan_kernelPfS_j,"",@"SHT_CUDA_INFO"
	.sectionflags	@""
	.align	4


	//----- nvinfo : EIATTR_CUDA_API_VERSION
	.align		4
        /*0000*/ 	.byte	0x04, 0x37
        /*0002*/ 	.short	(.L_27 - .L_26)
.L_26:
        /*0004*/ 	.word	0x00000082


	//----- nvinfo : EIATTR_KPARAM_INFO
	.align		4
.L_27:
        /*0008*/ 	.byte	0x04, 0x17
        /*000a*/ 	.short	(.L_29 - .L_28)
.L_28:
        /*000c*/ 	.word	0x00000000
        /*0010*/ 	.short	0x0002
        /*0012*/ 	.short	0x0010
        /*0014*/ 	.byte	0x00, 0xf0, 0x11, 0x00


	//----- nvinfo : EIATTR_KPARAM_INFO
	.align		4
.L_29:
        /*0018*/ 	.byte	0x04, 0x17
        /*001a*/ 	.short	(.L_31 - .L_30)
.L_30:
        /*001c*/ 	.word	0x00000000
        /*0020*/ 	.short	0x0001
        /*0022*/ 	.short	0x0008
        /*0024*/ 	.byte	0x00, 0xf5, 0x21, 0x00


	//----- nvinfo : EIATTR_KPARAM_INFO
	.align		4
.L_31:
        /*0028*/ 	.byte	0x04, 0x17
        /*002a*/ 	.short	(.L_33 - .L_32)
.L_32:
        /*002c*/ 	.word	0x00000000
        /*0030*/ 	.short	0x0000
        /*0032*/ 	.short	0x0000
        /*0034*/ 	.byte	0x00, 0xf5, 0x21, 0x00


	//----- nvinfo : EIATTR_SPARSE_MMA_MASK
	.align		4
.L_33:
        /*0038*/ 	.byte	0x03, 0x50
        /*003a*/ 	.short	0x0000


	//----- nvinfo : EIATTR_MAXREG_COUNT
	.align		4
        /*003c*/ 	.byte	0x03, 0x1b
        /*003e*/ 	.short	0x00ff


	//----- nvinfo : EIATTR_NUM_BARRIERS
	.align		4
        /*0040*/ 	.byte	0x02, 0x4c
        /*0042*/ 	.byte	0x01
	.zero		1


	//----- nvinfo : EIATTR_MERCURY_ISA_VERSION
	.align		4
        /*0044*/ 	.byte	0x03, 0x5f
        /*0046*/ 	.short	0x0101


	//----- nvinfo : EIATTR_VRC_CTA_INIT_COUNT
	.align		4
        /*0048*/ 	.byte	0x02, 0x4a
	.zero		1
	.zero		1


	//----- nvinfo : EIATTR_EXIT_INSTR_OFFSETS
	.align		4
        /*004c*/ 	.byte	0x04, 0x1c
        /*004e*/ 	.short	(.L_35 - .L_34)


	//   ....[0]....
.L_34:
        /*0050*/ 	.word	0x00000220


	//   ....[1]....
        /*0054*/ 	.word	0x00000270


	//----- nvinfo : EIATTR_CBANK_PARAM_SIZE
	.align		4
.L_35:
        /*0058*/ 	.byte	0x03, 0x19
        /*005a*/ 	.short	0x0014


	//----- nvinfo : EIATTR_PARAM_CBANK
	.align		4
        /*005c*/ 	.byte	0x04, 0x0a
        /*005e*/ 	.short	(.L_37 - .L_36)
	.align		4
.L_36:
        /*0060*/ 	.word	index@(.nv.constant0._Z23Kogge_Stone_scan_kernelPfS_j)
        /*0064*/ 	.short	0x0380
        /*0066*/ 	.short	0x0014


	//----- nvinfo : EIATTR_SW_WAR
	.align		4
.L_37:
        /*0068*/ 	.byte	0x04, 0x36
        /*006a*/ 	.short	(.L_39 - .L_38)
.L_38:
        /*006c*/ 	.word	0x00000008
.L_39:


//--------------------- .nv.callgraph             --------------------------
	.section	.nv.callgraph,"",@"SHT_CUDA_CALLGRAPH"
	.align	4
	.sectionentsize	8
	.align		4
        /*0000*/ 	.word	0x00000000
	.align		4
        /*0004*/ 	.word	0xffffffff
	.align		4
        /*0008*/ 	.word	0x00000000
	.align		4
        /*000c*/ 	.word	0xfffffffe
	.align		4
        /*0010*/ 	.word	0x00000000
	.align		4
        /*0014*/ 	.word	0xfffffffd
	.align		4
        /*0018*/ 	.word	0x00000000
	.align		4
        /*001c*/ 	.word	0xfffffffc


//--------------------- .text._Z37Kogge_Stone_scan_kernel_double_bufferPfS_j --------------------------
	.section	.text._Z37Kogge_Stone_scan_kernel_double_bufferPfS_j,"ax",@progbits
	.align	128
        .global         _Z37Kogge_Stone_scan_kernel_double_bufferPfS_j
        .type           _Z37Kogge_Stone_scan_kernel_double_bufferPfS_j,@function
        .size           _Z37Kogge_Stone_scan_kernel_double_bufferPfS_j,(.L_x_6 - _Z37Kogge_Stone_scan_kernel_double_bufferPfS_j)
        .other          _Z37Kogge_Stone_scan_kernel_double_bufferPfS_j,@"STO_CUDA_ENTRY STV_DEFAULT"
_Z37Kogge_Stone_scan_kernel_double_bufferPfS_j:
.text._Z37Kogge_Stone_scan_kernel_double_bufferPfS_j:
[----:B------:R-:W-:Y:S01]  /*0000*/  LDC R1, c[0x0][0x37c] ;  /* 0x0000df00ff017b82 */ /* 0x000fe20000000800 */
[----:B------:R-:W0:Y:S07]  /*0010*/  S2R R11, SR_TID.X ;  /* 0x00000000000b7919 */ /* 0x000e2e0000002100 */
[----:B------:R-:W0:Y:S01]  /*0020*/  S2UR UR4, SR_CTAID.X ;  /* 0x00000000000479c3 */ /* 0x000e220000002500 */
[----:B------:R-:W1:Y:S01]  /*0030*/  LDCU UR5, c[0x0][0x390] ;  /* 0x00007200ff0577ac */ /* 0x000e620008000800 */
[----:B------:R-:W2:Y:S06]  /*0040*/  LDCU.64 UR8, c[0x0][0x358] ;  /* 0x00006b00ff0877ac */ /* 0x000eac0008000a00 */
[----:B------:R-:W0:Y:S02]  /*0050*/  LDC R12, c[0x0][0x360] ;  /* 0x0000d800ff0c7b82 */ /* 0x000e240000000800 */
[----:B0-----:R-:W-:-:S05]  /*0060*/  IMAD R0, R12, UR4, R11 ;  /* 0x000000040c007c24 */ /* 0x001fca000f8e020b */
[----:B-1----:R-:W-:-:S13]  /*0070*/  ISETP.GE.U32.AND P0, PT, R0, UR5, PT ;  /* 0x0000000500007c0c */ /* 0x002fda000bf06070 */
[----:B------:R-:W0:Y:S02]  /*0080*/  @!P0 LDC.64 R2, c[0x0][0x380] ;  /* 0x0000e000ff028b82 */ /* 0x000e240000000a00 */
[----:B0-----:R-:W-:-:S06]  /*0090*/  @!P0 IMAD.WIDE.U32 R2, R0, 0x4, R2 ;  /* 0x0000000400028825 */ /* 0x001fcc00078e0002 */
[----:B--2---:R-:W2:Y:S01]  /*00a0*/  @!P0 LDG.E R2, desc[UR8][R2.64] ;  /* 0x0000000802028981 */ /* 0x004ea2000c1e1900 */
[----:B------:R-:W0:Y:S01]  /*00b0*/  S2UR UR6, SR_CgaCtaId ;  /* 0x00000000000679c3 */ /* 0x000e220000008800 */
[----:B------:R-:W-:Y:S01]  /*00c0*/  UMOV UR4, 0x400 ;  /* 0x0000040000047882 */ /* 0x000fe20000000000 */
[----:B------:R-:W-:Y:S01]  /*00d0*/  ISETP.GE.U32.AND P1, PT, R12, 0x2, PT ;  /* 0x000000020c00780c */ /* 0x000fe20003f26070 */
[----:B------:R-:W-:Y:S02]  /*00e0*/  UIADD3 UR5, UPT, UPT, UR4, 0x40, URZ ;  /* 0x0000004004057890 */ /* 0x000fe4000fffe0ff */
[----:B0-----:R-:W-:Y:S02]  /*00f0*/  ULEA UR4, UR6, UR4, 0x18 ;  /* 0x0000000406047291 */ /* 0x001fe4000f8ec0ff */
[----:B------:R-:W-:-:S04]  /*0100*/  ULEA UR5, UR6, UR5, 0x18 ;  /* 0x0000000506057291 */ /* 0x000fc8000f8ec0ff */
[----:B------:R-:W-:Y:S02]  /*0110*/  @!P0 IMAD.U32 R4, RZ, RZ, UR4 ;  /* 0x00000004ff048e24 */ /* 0x000fe4000f8e00ff */
[----:B------:R-:W-:-:S03]  /*0120*/  @!P0 IMAD.U32 R6, RZ, RZ, UR5 ;  /* 0x00000005ff068e24 */ /* 0x000fc6000f8e00ff */
[C---:B------:R-:W-:Y:S01]  /*0130*/  @!P0 LEA R5, R11.reuse, R4, 0x2 ;  /* 0x000000040b058211 */ /* 0x040fe200078e10ff */
[----:B------:R-:W-:Y:S01]  /*0140*/  @P0 IMAD.U32 R4, RZ, RZ, UR4 ;  /* 0x00000004ff040e24 */ /* 0x000fe2000f8e00ff */
[----:B------:R-:W-:Y:S01]  /*0150*/  @!P0 LEA R7, R11, R6, 0x2 ;  /* 0x000000060b078211 */ /* 0x000fe200078e10ff */
[----:B------:R-:W-:-:S03]  /*0160*/  @P0 IMAD.U32 R6, RZ, RZ, UR5 ;  /* 0x00000005ff060e24 */ /* 0x000fc6000f8e00ff */
[C---:B------:R-:W-:Y:S01]  /*0170*/  @P0 LEA R3, R11.reuse, R4, 0x2 ;  /* 0x000000040b030211 */ /* 0x040fe200078e10ff */
[----:B------:R-:W-:Y:S01]  /*0180*/  @P0 IMAD R8, R11, 0x4, R6 ;  /* 0x000000040b080824 */ /* 0x000fe200078e0206 */
[----:B--2---:R0:W-:Y:S04]  /*0190*/  @!P0 STS [R5], R2 ;  /* 0x0000000205008388 */ /* 0x0041e80000000800 */
[----:B------:R0:W-:Y:S04]  /*01a0*/  @!P0 STS [R7], R2 ;  /* 0x0000000207008388 */ /* 0x0001e80000000800 */
[----:B------:R0:W-:Y:S04]  /*01b0*/  @P0 STS [R3], RZ ;  /* 0x000000ff03000388 */ /* 0x0001e80000000800 */
[----:B------:R0:W-:Y:S01]  /*01c0*/  @P0 STS [R8], RZ ;  /* 0x000000ff08000388 */ /* 0x0001e20000000800 */
[----:B------:R-:W-:Y:S05]  /*01d0*/  @!P1 BRA `(.L_x_0) ;  /* 0x0000000000509947 */ /* 0x000fea0003800000 */
[----:B0-----:R-:W-:Y:S01]  /*01e0*/  MOV R2, R6 ;  /* 0x0000000600027202 */ /* 0x001fe20000000f00 */
[----:B------:R-:W-:-:S07]  /*01f0*/  IMAD.MOV.U32 R3, RZ, RZ, 0x1 ;  /* 0x00000001ff037424 */ /* 0x000fce00078e00ff */
.L_x_1:
[----:B------:R-:W-:Y:S01]  /*0200*/  BAR.SYNC.DEFER_BLOCKING 0x0 ;  /* 0x0000000000007b1d */ /* 0x000fe20000010000 */
[----:B------:R-:W-:Y:S02]  /*0210*/  ISETP.GE.U32.AND P0, PT, R11, R3, PT ;  /* 0x000000030b00720c */ /* 0x000fe40003f06070 */
[----:B------:R-:W-:Y:S01]  /*0220*/  MOV R6, R4 ;  /* 0x0000000400067202 */ /* 0x000fe20000000f00 */
[----:B------:R-:W-:-:S03]  /*0230*/  IMAD.MOV.U32 R4, RZ, RZ, R2 ;  /* 0x000000ffff047224 */ /* 0x000fc600078e0002 */
[-C--:B-1----:R-:W-:Y:S02]  /*0240*/  LEA R10, R11, R6.reuse, 0x2 ;  /* 0x000000060b0a7211 */ /* 0x082fe400078e10ff */
[----:B------:R-:W-:-:S05]  /*0250*/  MOV R2, R6 ;  /* 0x0000000600027202 */ /* 0x000fca0000000f00 */
[C---:B------:R-:W-:Y:S01]  /*0260*/  @P0 IADD3 R5, PT, PT, R11.reuse, -R3, RZ ;  /* 0x800000030b050210 */ /* 0x040fe20007ffe0ff */
[----:B------:R-:W-:-:S04]  /*0270*/  @!P0 IMAD R9, R11, 0x4, R4 ;  /* 0x000000040b098824 */ /* 0x000fc800078e0204 */
[----:B------:R-:W-:-:S05]  /*0280*/  @P0 IMAD R8, R5, 0x4, R4 ;  /* 0x0000000405080824 */ /* 0x000fca00078e0204 */
[C---:B------:R-:W-:Y:S01]  /*0290*/  @P0 LEA R5, R3.reuse, R8, 0x2 ;  /* 0x0000000803050211 */ /* 0x040fe200078e10ff */
[----:B------:R-:W-:Y:S01]  /*02a0*/  IMAD.SHL.U32 R3, R3, 0x2, RZ ;  /* 0x0000000203037824 */ /* 0x000fe200078e00ff */
[----:B------:R-:W-:Y:S04]  /*02b0*/  @P0 LDS R8, [R8] ;  /* 0x0000000008080984 */ /* 0x000fe80000000800 */
[----:B------:R-:W0:Y:S02]  /*02c0*/  @P0 LDS R5, [R5] ;  /* 0x0000000005050984 */ /* 0x000e240000000800 */
[----:B0-----:R-:W-:-:S06]  /*02d0*/  @P0 FADD R7, R8, R5 ;  /* 0x0000000508070221 */ /* 0x001fcc0000000000 */
[----:B------:R-:W0:Y:S01]  /*02e0*/  @!P0 LDS R7, [R9] ;  /* 0x0000000009078984 */ /* 0x000e220000000800 */
[----:B------:R-:W-:-:S03]  /*02f0*/  ISETP.GE.U32.AND P0, PT, R3, R12, PT ;  /* 0x0000000c0300720c */ /* 0x000fc60003f06070 */
[----:B0-----:R1:W-:Y:S10]  /*0300*/  STS [R10], R7 ;  /* 0x000000070a007388 */ /* 0x0013f40000000800 */
[----:B------:R-:W-:Y:S05]  /*0310*/  @!P0 BRA `(.L_x_1) ;  /* 0xfffffffc00b88947 */ /* 0x000fea000383ffff */
.L_x_0:
[----:B------:R-:W2:Y:S02]  /*0320*/  LDCU UR4, c[0x0][0x390] ;  /* 0x00007200ff0477ac */ /* 0x000ea40008000800 */
[----:B--2---:R-:W-:-:S13]  /*0330*/  ISETP.GE.U32.AND P0, PT, R0, UR4, PT ;  /* 0x0000000400007c0c */ /* 0x004fda000bf06070 */
[----:B------:R-:W-:Y:S05]  /*0340*/  @P0 EXIT ;  /* 0x000000000000094d */ /* 0x000fea0003800000 */
[----:B------:R-:W-:Y:S01]  /*0350*/  LEA R6, R11, R6, 0x2 ;  /* 0x000000060b067211 */ /* 0x000fe200078e10ff */
[----:B0-----:R-:W0:Y:S04]  /*0360*/  LDC.64 R2, c[0x0][0x388] ;  /* 0x0000e200ff027b82 */ /* 0x001e280000000a00 */
[----:B------:R-:W2:Y:S01]  /*0370*/  LDS R5, [R6] ;  /* 0x0000000006057984 */ /* 0x000ea20000000800 */
[----:B0-----:R-:W-:-:S05]  /*0380*/  IMAD.WIDE.U32 R2, R0, 0x4, R2 ;  /* 0x0000000400027825 */ /* 0x001fca00078e0002 */
[----:B--2---:R-:W-:Y:S01]  /*0390*/  STG.E desc[UR8][R2.64], R5 ;  /* 0x0000000502007986 */ /* 0x004fe2000c101908 */
[----:B------:R-:W-:Y:S05]  /*03a0*/  EXIT ;  /* 0x000000000000794d */ /* 0x000fea0003800000 */
.L_x_2:
[----:B------:R-:W-:-:S00]  /*03b0*/  BRA `(.L_x_2) ;  /* 0xfffffffc00fc7947 */ /* 0x000fc0000383ffff */
[----:B------:R-:W-:-:S00]  /*03c0*/  NOP ;  /* 0x0000000000007918 */ /* 0x000fc00000000000 */
        /* <DEDUP_REMOVED lines=11> */
.L_x_6:


//--------------------- .text._Z23Kogge_Stone_scan_kernelPfS_j --------------------------
	.section	.text._Z23Kogge_Stone_scan_kernelPfS_j,"ax",@progbits
	.align	128
        .global         _Z23Kogge_Stone_scan_kernelPfS_j
        .type           _Z23Kogge_Stone_scan_kernelPfS_j,@function
        .size           _Z23Kogge_Stone_scan_kernelPfS_j,(.L_x_7 - _Z23Kogge_Stone_scan_kernelPfS_j)
        .other          _Z23Kogge_Stone_scan_kernelPfS_j,@"STO_CUDA_ENTRY STV_DEFAULT"
_Z23Kogge_Stone_scan_kernelPfS_j:
.text._Z23Kogge_Stone_scan_kernelPfS_j:
        /* <DEDUP_REMOVED lines=14> */
[----:B0-----:R-:W-:-:S06]  /*00e0*/  ULEA UR4, UR5, UR4, 0x18 ;  /* 0x0000000405047291 */ /* 0x001fcc000f8ec0ff */
[----:B------:R-:W-:-:S05]  /*00f0*/  LEA R0, R7, UR4, 0x2 ;  /* 0x0000000407007c11 */ /* 0x000fca000f8e10ff */
[----:B--2---:R0:W-:Y:S04]  /*0100*/  @!P0 STS [R0], R3 ;  /* 0x0000000300008388 */ /* 0x0041e80000000800 */
[----:B------:R0:W-:Y:S01]  /*0110*/  @P0 STS [R0], RZ ;  /* 0x000000ff00000388 */ /* 0x0001e20000000800 */
[----:B------:R-:W-:Y:S05]  /*0120*/  @!P1 BRA `(.L_x_3) ;  /* 0x0000000000349947 */ /* 0x000fea0003800000 */
[----:B------:R-:W-:-:S05]  /*0130*/  UMOV UR5, 0x1 ;  /* 0x0000000100057882 */ /* 0x000fca0000000000 */
.L_x_4:
[----:B------:R-:W-:Y:S01]  /*0140*/  BAR.SYNC.DEFER_BLOCKING 0x0 ;  /* 0x0000000000007b1d */ /* 0x000fe20000010000 */
[----:B------:R-:W-:-:S13]  /*0150*/  ISETP.GE.U32.AND P0, PT, R7, UR5, PT ;  /* 0x0000000507007c0c */ /* 0x000fda000bf06070 */
[----:B------:R-:W-:Y:S01]  /*0160*/  @P0 VIADD R2, R7, -UR5 ;  /* 0x8000000507020c36 */ /* 0x000fe20008000000 */
[----:B------:R-:W-:-:S04]  /*0170*/  USHF.L.U32 UR5, UR5, 0x1, URZ ;  /* 0x0000000105057899 */ /* 0x000fc800080006ff */
[----:B------:R-:W-:Y:S01]  /*0180*/  @P0 LEA R2, R2, UR4, 0x2 ;  /* 0x0000000402020c11 */ /* 0x000fe2000f8e10ff */
[----:B0-----:R-:W-:Y:S05]  /*0190*/  LDS R3, [R0] ;  /* 0x0000000000037984 */ /* 0x001fea0000000800 */
[----:B------:R-:W0:Y:S02]  /*01a0*/  @P0 LDS R2, [R2] ;  /* 0x0000000002020984 */ /* 0x000e240000000800 */
[----:B0-----:R-:W-:Y:S01]  /*01b0*/  @P0 FADD R3, R3, R2 ;  /* 0x0000000203030221 */ /* 0x001fe20000000000 */
[----:B------:R-:W-:Y:S06]  /*01c0*/  BAR.SYNC.DEFER_BLOCKING 0x0 ;  /* 0x0000000000007b1d */ /* 0x000fec0000010000 */
[----:B------:R1:W-:Y:S01]  /*01d0*/  @P0 STS [R0], R3 ;  /* 0x0000000300000388 */ /* 0x0003e20000000800 */
[----:B------:R-:W-:-:S13]  /*01e0*/  ISETP.LE.U32.AND P0, PT, R4, UR5, PT ;  /* 0x0000000504007c0c */ /* 0x000fda000bf03070 */
[----:B-1----:R-:W-:Y:S05]  /*01f0*/  @!P0 BRA `(.L_x_4) ;  /* 0xfffffffc00d08947 */ /* 0x002fea000383ffff */
.L_x_3:
[----:B------:R-:W1:Y:S02]  /*0200*/  LDCU UR4, c[0x0][0x390] ;  /* 0x00007200ff0477ac */ /* 0x000e640008000800 */
[----:B-1----:R-:W-:-:S13]  /*0210*/  ISETP.GE.U32.AND P0, PT, R5, UR4, PT ;  /* 0x0000000405007c0c */ /* 0x002fda000bf06070 */
[----:B------:R-:W-:Y:S05]  /*0220*/  @P0 EXIT ;  /* 0x000000000000094d */ /* 0x000fea0003800000 */
[----:B------:R-:W1:Y:S01]  /*0230*/  LDS R7, [R0] ;  /* 0x0000000000077984 */ /* 0x000e620000000800 */
[----:B0-----:R-:W0:Y:S02]  /*0240*/  LDC.64 R2, c[0x0][0x388] ;  /* 0x0000e200ff027b82 */ /* 0x001e240000000a00 */
[----:B0-----:R-:W-:-:S05]  /*0250*/  IMAD.WIDE.U32 R2, R5, 0x4, R2 ;  /* 0x0000000405027825 */ /* 0x001fca00078e0002 */
[----:B-1----:R-:W-:Y:S01]  /*0260*/  STG.E desc[UR6][R2.64], R7 ;  /* 0x0000000702007986 */ /* 0x002fe2000c101906 */
[----:B------:R-:W-:Y:S05]  /*0270*/  EXIT ;  /* 0x000000000000794d */ /* 0x000fea0003800000 */
.L_x_5:
        /* <DEDUP_REMOVED lines=16> */
.L_x_7:


//--------------------- .nv.shared._Z37Kogge_Stone_scan_kernel_double_bufferPfS_j --------------------------
	.section	.nv.shared._Z37Kogge_Stone_scan_kernel_double_bufferPfS_j,"aw",@nobits
	.sectionflags	@""
	.align	4
.nv.shared._Z37Kogge_Stone_scan_kernel_double_bufferPfS_j:
	.zero		1152


//--------------------- .nv.shared.reserved.0     --------------------------
	.section	.nv.shared.reserved.0,"aw",@nobits
	.weak		__nv_reservedSMEM_offset_0_alias
	.size		__nv_reservedSMEM_offset_0_alias, 0, 64
	.other		__nv_reservedSMEM_offset_0_alias,@"STO_CUDA_RESERVED_SHARED STV_DEFAULT"
__nv_reservedSMEM_offset_0_alias:
	.zero		0
	.zero		64


//--------------------- .nv.shared._Z23Kogge_Stone_scan_kernelPfS_j --------------------------
	.section	.nv.shared._Z23Kogge_Stone_scan_kernelPfS_j,"aw",@nobits
	.sectionflags	@""
	.align	4
.nv.shared._Z23Kogge_Stone_scan_kernelPfS_j:
	.zero		1088


//--------------------- .nv.constant0._Z37Kogge_Stone_scan_kernel_double_bufferPfS_j --------------------------
	.section	.nv.constant0._Z37Kogge_Stone_scan_kernel_double_bufferPfS_j,"a",@progbits
	.sectionflags	@""
	.align	4
.nv.constant0._Z37Kogge_Stone_scan_kernel_double_bufferPfS_j:
	.zero		916


//--------------------- .nv.constant0._Z23Kogge_Stone_scan_kernelPfS_j --------------------------
	.section	.nv.constant0._Z23Kogge_Stone_scan_kernelPfS_j,"a",@progbits
	.sectionflags	@""
	.align	4
.nv.constant0._Z23Kogge_Stone_scan_kernelPfS_j:
	.zero		916


//--------------------- SYMBOLS --------------------------

	.type		.nv.reservedSmem.offset0,@object
	.size		.nv.reservedSmem.offset0,0x4
	.type		.nv.reservedSmem.cap,@object
	.size		.nv.reservedSmem.cap,0x4
